//
// Generated by NVIDIA NVVM Compiler
//
// Compiler Build ID: CL-36424714
// Cuda compilation tools, release 13.0, V13.0.88
// Based on NVVM 20.0.0
//

.version 9.0
.target sm_100
.address_size 64

	// .globl	_Z8naive_mmPfS_S_iii

.visible .entry _Z8naive_mmPfS_S_iii(
	.param .u64 .ptr .align 1 _Z8naive_mmPfS_S_iii_param_0,
	.param .u64 .ptr .align 1 _Z8naive_mmPfS_S_iii_param_1,
	.param .u64 .ptr .align 1 _Z8naive_mmPfS_S_iii_param_2,
	.param .u32 _Z8naive_mmPfS_S_iii_param_3,
	.param .u32 _Z8naive_mmPfS_S_iii_param_4,
	.param .u32 _Z8naive_mmPfS_S_iii_param_5
)
{
	.reg .pred 	%p<13>;
	.reg .b32 	%r<41>;
	.reg .b32 	%f<68>;
	.reg .b64 	%rd<53>;

	ld.param.u64 	%rd7, [_Z8naive_mmPfS_S_iii_param_0];
	ld.param.u64 	%rd8, [_Z8naive_mmPfS_S_iii_param_1];
	ld.param.u64 	%rd6, [_Z8naive_mmPfS_S_iii_param_2];
	ld.param.u32 	%r20, [_Z8naive_mmPfS_S_iii_param_3];
	ld.param.u32 	%r18, [_Z8naive_mmPfS_S_iii_param_4];
	ld.param.u32 	%r19, [_Z8naive_mmPfS_S_iii_param_5];
	cvta.to.global.u64 	%rd1, %rd8;
	cvta.to.global.u64 	%rd2, %rd7;
	mov.u32 	%r21, %ctaid.y;
	mov.u32 	%r22, %ntid.y;
	mov.u32 	%r23, %tid.y;
	mad.lo.s32 	%r1, %r21, %r22, %r23;
	mov.u32 	%r24, %ctaid.x;
	mov.u32 	%r25, %ntid.x;
	mov.u32 	%r26, %tid.x;
	mad.lo.s32 	%r2, %r24, %r25, %r26;
	setp.ge.s32 	%p1, %r1, %r20;
	setp.ge.s32 	%p2, %r2, %r18;
	or.pred  	%p3, %p1, %p2;
	@%p3 bra 	$L__BB0_14;
	setp.lt.s32 	%p4, %r19, 1;
	mov.f32 	%f67, 0f00000000;
	@%p4 bra 	$L__BB0_13;
	mul.lo.s32 	%r3, %r19, %r1;
	and.b32  	%r4, %r19, 7;
	setp.lt.u32 	%p5, %r19, 8;
	mov.f32 	%f67, 0f00000000;
	mov.b32 	%r39, 0;
	@%p5 bra 	$L__BB0_5;
	and.b32  	%r39, %r19, 2147483640;
	neg.s32 	%r37, %r39;
	shl.b32 	%r7, %r18, 3;
	mul.wide.u32 	%rd9, %r3, 4;
	add.s64 	%rd10, %rd9, %rd2;
	add.s64 	%rd52, %rd10, 16;
	mov.f32 	%f67, 0f00000000;
	mul.wide.s32 	%rd13, %r18, 4;
	mov.u32 	%r36, %r2;
$L__BB0_4:
	.pragma "nounroll";
	ld.global.f32 	%f17, [%rd52+-16];
	mul.wide.s32 	%rd11, %r36, 4;
	add.s64 	%rd12, %rd1, %rd11;
	ld.global.f32 	%f18, [%rd12];
	fma.rn.f32 	%f19, %f17, %f18, %f67;
	ld.global.f32 	%f20, [%rd52+-12];
	add.s64 	%rd14, %rd12, %rd13;
	ld.global.f32 	%f21, [%rd14];
	fma.rn.f32 	%f22, %f20, %f21, %f19;
	ld.global.f32 	%f23, [%rd52+-8];
	add.s64 	%rd15, %rd14, %rd13;
	ld.global.f32 	%f24, [%rd15];
	fma.rn.f32 	%f25, %f23, %f24, %f22;
	ld.global.f32 	%f26, [%rd52+-4];
	add.s64 	%rd16, %rd15, %rd13;
	ld.global.f32 	%f27, [%rd16];
	fma.rn.f32 	%f28, %f26, %f27, %f25;
	ld.global.f32 	%f29, [%rd52];
	add.s64 	%rd17, %rd16, %rd13;
	ld.global.f32 	%f30, [%rd17];
	fma.rn.f32 	%f31, %f29, %f30, %f28;
	ld.global.f32 	%f32, [%rd52+4];
	add.s64 	%rd18, %rd17, %rd13;
	ld.global.f32 	%f33, [%rd18];
	fma.rn.f32 	%f34, %f32, %f33, %f31;
	ld.global.f32 	%f35, [%rd52+8];
	add.s64 	%rd19, %rd18, %rd13;
	ld.global.f32 	%f36, [%rd19];
	fma.rn.f32 	%f37, %f35, %f36, %f34;
	ld.global.f32 	%f38, [%rd52+12];
	add.s64 	%rd20, %rd19, %rd13;
	ld.global.f32 	%f39, [%rd20];
	fma.rn.f32 	%f67, %f38, %f39, %f37;
	add.s32 	%r37, %r37, 8;
	add.s32 	%r36, %r36, %r7;
	add.s64 	%rd52, %rd52, 32;
	setp.ne.s32 	%p6, %r37, 0;
	@%p6 bra 	$L__BB0_4;
$L__BB0_5:
	setp.eq.s32 	%p7, %r4, 0;
	@%p7 bra 	$L__BB0_13;
	and.b32  	%r13, %r19, 3;
	setp.lt.u32 	%p8, %r4, 4;
	@%p8 bra 	$L__BB0_8;
	add.s32 	%r28, %r39, %r3;
	mul.wide.u32 	%rd21, %r28, 4;
	add.s64 	%rd22, %rd2, %rd21;
	ld.global.f32 	%f41, [%rd22];
	mad.lo.s32 	%r29, %r39, %r18, %r2;
	mul.wide.s32 	%rd23, %r29, 4;
	add.s64 	%rd24, %rd1, %rd23;
	ld.global.f32 	%f42, [%rd24];
	fma.rn.f32 	%f43, %f41, %f42, %f67;
	cvt.u64.u32 	%rd25, %r3;
	cvt.u64.u32 	%rd26, %r39;
	add.s64 	%rd27, %rd26, %rd25;
	shl.b64 	%rd28, %rd27, 2;
	add.s64 	%rd29, %rd2, %rd28;
	ld.global.f32 	%f44, [%rd29+4];
	mul.wide.s32 	%rd30, %r18, 4;
	add.s64 	%rd31, %rd24, %rd30;
	ld.global.f32 	%f45, [%rd31];
	fma.rn.f32 	%f46, %f44, %f45, %f43;
	ld.global.f32 	%f47, [%rd29+8];
	add.s64 	%rd32, %rd31, %rd30;
	ld.global.f32 	%f48, [%rd32];
	fma.rn.f32 	%f49, %f47, %f48, %f46;
	ld.global.f32 	%f50, [%rd29+12];
	add.s64 	%rd33, %rd32, %rd30;
	ld.global.f32 	%f51, [%rd33];
	fma.rn.f32 	%f67, %f50, %f51, %f49;
	add.s32 	%r39, %r39, 4;
$L__BB0_8:
	setp.eq.s32 	%p9, %r13, 0;
	@%p9 bra 	$L__BB0_13;
	setp.eq.s32 	%p10, %r13, 1;
	@%p10 bra 	$L__BB0_11;
	add.s32 	%r30, %r39, %r3;
	mul.wide.u32 	%rd34, %r30, 4;
	add.s64 	%rd35, %rd2, %rd34;
	ld.global.f32 	%f53, [%rd35];
	mad.lo.s32 	%r31, %r39, %r18, %r2;
	mul.wide.s32 	%rd36, %r31, 4;
	add.s64 	%rd37, %rd1, %rd36;
	ld.global.f32 	%f54, [%rd37];
	fma.rn.f32 	%f55, %f53, %f54, %f67;
	cvt.u64.u32 	%rd38, %r3;
	cvt.u64.u32 	%rd39, %r39;
	add.s64 	%rd40, %rd39, %rd38;
	shl.b64 	%rd41, %rd40, 2;
	add.s64 	%rd42, %rd2, %rd41;
	ld.global.f32 	%f56, [%rd42+4];
	mul.wide.s32 	%rd43, %r18, 4;
	add.s64 	%rd44, %rd37, %rd43;
	ld.global.f32 	%f57, [%rd44];
	fma.rn.f32 	%f67, %f56, %f57, %f55;
	add.s32 	%r39, %r39, 2;
$L__BB0_11:
	and.b32  	%r32, %r19, 1;
	setp.eq.b32 	%p11, %r32, 1;
	not.pred 	%p12, %p11;
	@%p12 bra 	$L__BB0_13;
	add.s32 	%r33, %r39, %r3;
	mul.wide.u32 	%rd45, %r33, 4;
	add.s64 	%rd46, %rd2, %rd45;
	ld.global.f32 	%f58, [%rd46];
	mad.lo.s32 	%r34, %r39, %r18, %r2;
	mul.wide.s32 	%rd47, %r34, 4;
	add.s64 	%rd48, %rd1, %rd47;
	ld.global.f32 	%f59, [%rd48];
	fma.rn.f32 	%f67, %f58, %f59, %f67;
$L__BB0_13:
	mad.lo.s32 	%r35, %r18, %r1, %r2;
	cvta.to.global.u64 	%rd49, %rd6;
	mul.wide.s32 	%rd50, %r35, 4;
	add.s64 	%rd51, %rd49, %rd50;
	st.global.f32 	[%rd51], %f67;
$L__BB0_14:
	ret;

}


// ===== COMPILED SASS (sm_100) =====

	.target	sm_100

	.elftype	@"ET_EXEC"


//--------------------- .note.nv.tkinfo           --------------------------
	.section	.note.nv.tkinfo,"",@"SHT_NOTE"
	.sectionflags	@"SHF_NOTE_NV_TKINFO"
	.tkinfo
        /*0018*/ 	.word	0x00000002
        /*0030*/ 	.string	""
        /*0030*/ 	.string	"ptxas"
        /*0030*/ 	.string	"Cuda compilation tools, release 13.0, V13.0.88"
        /*0030*/ 	.string	"Build cuda_13.0.r13.0/compiler.36424714_0"
        /*0030*/ 	.string	"-arch sm_100 -m 64 "



//--------------------- .note.nv.cuinfo           --------------------------
	.section	.note.nv.cuinfo,"",@"SHT_NOTE"
	.sectionflags	@"SHF_NOTE_NV_CUINFO"
        /*0018*/ 	.short	0x0002
        /*001a*/ 	.short	0x0064
        /*001c*/ 	.short	0x0082
	.zero		2


//--------------------- .nv.info                  --------------------------
	.section	.nv.info,"",@"SHT_CUDA_INFO"
	.align	4


	//----- nvinfo : EIATTR_REGCOUNT
	.align		4
        /*0000*/ 	.byte	0x04, 0x2f
        /*0002*/ 	.short	(.L_1 - .L_0)
	.align		4
.L_0:
        /*0004*/ 	.word	index@(_Z8naive_mmPfS_S_iii)
        /*0008*/ 	.word	0x00000020


	//----- nvinfo : EIATTR_FRAME_SIZE
	.align		4
.L_1:
        /*000c*/ 	.byte	0x04, 0x11
        /*000e*/ 	.short	(.L_3 - .L_2)
	.align		4
.L_2:
        /*0010*/ 	.word	index@(_Z8naive_mmPfS_S_iii)
        /*0014*/ 	.word	0x00000000


	//----- nvinfo : EIATTR_MIN_STACK_SIZE
	.align		4
.L_3:
        /*0018*/ 	.byte	0x04, 0x12
        /*001a*/ 	.short	(.L_5 - .L_4)
	.align		4
.L_4:
        /*001c*/ 	.word	index@(_Z8naive_mmPfS_S_iii)
        /*0020*/ 	.word	0x00000000
.L_5:


//--------------------- .nv.compat                --------------------------
	.section	.nv.compat,"",@"SHT_CUDA_COMPAT_INFO"
	.align	4
        /*0000*/ 	.byte	0x02, 0x09, 0x00, 0x00, 0x02, 0x02, 0x01, 0x00, 0x02, 0x05, 0x05, 0x00, 0x03, 0x07, 0x01, 0x01
        /*0010*/ 	.byte	0x02, 0x03, 0x00, 0x00, 0x02, 0x06, 0x01, 0x00, 0x04, 0x0b, 0x08, 0x00, 0x09, 0x00, 0x00, 0x00
        /*0020*/ 	.byte	0x00, 0x00, 0x00, 0x00


//--------------------- .nv.info._Z8naive_mmPfS_S_iii --------------------------
	.section	.nv.info._Z8naive_mmPfS_S_iii,"",@"SHT_CUDA_INFO"
	.sectionflags	@""
	.align	4


	//----- nvinfo : EIATTR_CUDA_API_VERSION
	.align		4
        /*0000*/ 	.byte	0x04, 0x37
        /*0002*/ 	.short	(.L_7 - .L_6)
.L_6:
        /*0004*/ 	.word	0x00000082


	//----- nvinfo : EIATTR_KPARAM_INFO
	.align		4
.L_7:
        /*0008*/ 	.byte	0x04, 0x17
        /*000a*/ 	.short	(.L_9 - .L_8)
.L_8:
        /*000c*/ 	.word	0x00000000
        /*0010*/ 	.short	0x0005
        /*0012*/ 	.short	0x0020
        /*0014*/ 	.byte	0x00, 0xf0, 0x11, 0x00


	//----- nvinfo : EIATTR_KPARAM_INFO
	.align		4
.L_9:
        /*0018*/ 	.byte	0x04, 0x17
        /*001a*/ 	.short	(.L_11 - .L_10)
.L_10:
        /*001c*/ 	.word	0x00000000
        /*0020*/ 	.short	0x0004
        /*0022*/ 	.short	0x001c
        /*0024*/ 	.byte	0x00, 0xf0, 0x11, 0x00


	//----- nvinfo : EIATTR_KPARAM_INFO
	.align		4
.L_11:
        /*0028*/ 	.byte	0x04, 0x17
        /*002a*/ 	.short	(.L_13 - .L_12)
.L_12:
        /*002c*/ 	.word	0x00000000
        /*0030*/ 	.short	0x0003
        /*0032*/ 	.short	0x0018
        /*0034*/ 	.byte	0x00, 0xf0, 0x11, 0x00


	//----- nvinfo : EIATTR_KPARAM_INFO
	.align		4
.L_13:
        /*0038*/ 	.byte	0x04, 0x17
        /*003a*/ 	.short	(.L_15 - .L_14)
.L_14:
        /*003c*/ 	.word	0x00000000
        /*0040*/ 	.short	0x0002
        /*0042*/ 	.short	0x0010
        /*0044*/ 	.byte	0x00, 0xf5, 0x21, 0x00


	//----- nvinfo : EIATTR_KPARAM_INFO
	.align		4
.L_15:
        /*0048*/ 	.byte	0x04, 0x17
        /*004a*/ 	.short	(.L_17 - .L_16)
.L_16:
        /*004c*/ 	.word	0x00000000
        /*0050*/ 	.short	0x0001
        /*0052*/ 	.short	0x0008
        /*0054*/ 	.byte	0x00, 0xf5, 0x21, 0x00


	//----- nvinfo : EIATTR_KPARAM_INFO
	.align		4
.L_17:
        /*0058*/ 	.byte	0x04, 0x17
        /*005a*/ 	.short	(.L_19 - .L_18)
.L_18:
        /*005c*/ 	.word	0x00000000
        /*0060*/ 	.short	0x0000
        /*0062*/ 	.short	0x0000
        /*0064*/ 	.byte	0x00, 0xf5, 0x21, 0x00


	//----- nvinfo : EIATTR_SPARSE_MMA_MASK
	.align		4
.L_19:
        /*0068*/ 	.byte	0x03, 0x50
        /*006a*/ 	.short	0x0000


	//----- nvinfo : EIATTR_MAXREG_COUNT
	.align		4
        /*006c*/ 	.byte	0x03, 0x1b
        /*006e*/ 	.short	0x00ff


	//----- nvinfo : EIATTR_MERCURY_ISA_VERSION
	.align		4
        /*0070*/ 	.byte	0x03, 0x5f
        /*0072*/ 	.short	0x0101


	//----- nvinfo : EIATTR_VRC_CTA_INIT_COUNT
	.align		4
        /*0074*/ 	.byte	0x02, 0x4a
	.zero		1
	.zero		1


	//----- nvinfo : EIATTR_EXIT_INSTR_OFFSETS
	.align		4
        /*0078*/ 	.byte	0x04, 0x1c
        /*007a*/ 	.short	(.L_21 - .L_20)


	//   ....[0]....
.L_20:
        /*007c*/ 	.word	0x000000c0


	//   ....[1]....
        /*0080*/ 	.word	0x000008e0


	//----- nvinfo : EIATTR_CBANK_PARAM_SIZE
	.align		4
.L_21:
        /*0084*/ 	.byte	0x03, 0x19
        /*0086*/ 	.short	0x0024


	//----- nvinfo : EIATTR_PARAM_CBANK
	.align		4
        /*0088*/ 	.byte	0x04, 0x0a
        /*008a*/ 	.short	(.L_23 - .L_22)
	.align		4
.L_22:
        /*008c*/ 	.word	index@(.nv.constant0._Z8naive_mmPfS_S_iii)
        /*0090*/ 	.short	0x0380
        /*0092*/ 	.short	0x0024


	//----- nvinfo : EIATTR_SW_WAR
	.align		4
.L_23:
        /*0094*/ 	.byte	0x04, 0x36
        /*0096*/ 	.short	(.L_25 - .L_24)
.L_24:
        /*0098*/ 	.word	0x00000008
.L_25:


//--------------------- .nv.callgraph             --------------------------
	.section	.nv.callgraph,"",@"SHT_CUDA_CALLGRAPH"
	.align	4
	.sectionentsize	8
	.align		4
        /*0000*/ 	.word	0x00000000
	.align		4
        /*0004*/ 	.word	0xffffffff
	.align		4
        /*0008*/ 	.word	0x00000000
	.align		4
        /*000c*/ 	.word	0xfffffffe
	.align		4
        /*0010*/ 	.word	0x00000000
	.align		4
        /*0014*/ 	.word	0xfffffffd
	.align		4
        /*0018*/ 	.word	0x00000000
	.align		4
        /*001c*/ 	.word	0xfffffffc


//--------------------- .text._Z8naive_mmPfS_S_iii --------------------------
	.section	.text._Z8naive_mmPfS_S_iii,"ax",@progbits
	.align	128
        .global         _Z8naive_mmPfS_S_iii
        .type           _Z8naive_mmPfS_S_iii,@function
        .size           _Z8naive_mmPfS_S_iii,(.L_x_5 - _Z8naive_mmPfS_S_iii)
        .other          _Z8naive_mmPfS_S_iii,@"STO_CUDA_ENTRY STV_DEFAULT"
_Z8naive_mmPfS_S_iii:
.text._Z8naive_mmPfS_S_iii:
[----:B------:R-:W-:Y:S01]  /*0000*/  LDC R1, c[0x0][0x37c] ;  /* 0x0000df00ff017b82 */ /* 0x000fe20000000800 */
[----:B------:R-:W0:Y:S07]  /*0010*/  S2R R5, SR_TID.X ;  /* 0x0000000000057919 */ /* 0x000e2e0000002100 */
[----:B------:R-:W1:Y:S01]  /*0020*/  LDC R19, c[0x0][0x364] ;  /* 0x0000d900ff137b82 */ /* 0x000e620000000800 */
[----:B------:R-:W1:Y:S07]  /*0030*/  S2R R4, SR_TID.Y ;  /* 0x0000000000047919 */ /* 0x000e6e0000002200 */
[----:B------:R-:W0:Y:S08]  /*0040*/  S2UR UR5, SR_CTAID.X ;  /* 0x00000000000579c3 */ /* 0x000e300000002500 */
[----:B------:R-:W0:Y:S08]  /*0050*/  LDC R0, c[0x0][0x360] ;  /* 0x0000d800ff007b82 */ /* 0x000e300000000800 */
[----:B------:R-:W1:Y:S08]  /*0060*/  S2UR UR4, SR_CTAID.Y ;  /* 0x00000000000479c3 */ /* 0x000e700000002600 */
[----:B------:R-:W2:Y:S01]  /*0070*/  LDC.64 R2, c[0x0][0x398] ;  /* 0x0000e600ff027b82 */ /* 0x000ea20000000a00 */
[----:B0-----:R-:W-:-:S02]  /*0080*/  IMAD R0, R0, UR5, R5 ;  /* 0x0000000500007c24 */ /* 0x001fc4000f8e0205 */
[----:B-1----:R-:W-:-:S03]  /*0090*/  IMAD R19, R19, UR4, R4 ;  /* 0x0000000413137c24 */ /* 0x002fc6000f8e0204 */
[----:B--2---:R-:W-:-:S04]  /*00a0*/  ISETP.GE.AND P0, PT, R0, R3, PT ;  /* 0x000000030000720c */ /* 0x004fc80003f06270 */
[----:B------:R-:W-:-:S13]  /*00b0*/  ISETP.GE.OR P0, PT, R19, R2, P0 ;  /* 0x000000021300720c */ /* 0x000fda0000706670 */
[----:B------:R-:W-:Y:S05]  /*00c0*/  @P0 EXIT ;  /* 0x000000000000094d */ /* 0x000fea0003800000 */
[----:B------:R-:W0:Y:S01]  /*00d0*/  LDC R2, c[0x0][0x3a0] ;  /* 0x0000e800ff027b82 */ /* 0x000e220000000800 */
[----:B------:R-:W1:Y:S01]  /*00e0*/  LDCU.64 UR4, c[0x0][0x358] ;  /* 0x00006b00ff0477ac */ /* 0x000e620008000a00 */
[----:B------:R-:W-:Y:S01]  /*00f0*/  HFMA2 R24, -RZ, RZ, 0, 0 ;  /* 0x00000000ff187431 */ /* 0x000fe200000001ff */
[----:B0-----:R-:W-:-:S13]  /*0100*/  ISETP.GE.AND P0, PT, R2, 0x1, PT ;  /* 0x000000010200780c */ /* 0x001fda0003f06270 */
[----:B-1----:R-:W-:Y:S05]  /*0110*/  @!P0 BRA `(.L_x_0) ;  /* 0x0000000400e08947 */ /* 0x002fea0003800000 */
[C---:B------:R-:W-:Y:S01]  /*0120*/  ISETP.GE.U32.AND P1, PT, R2.reuse, 0x8, PT ;  /* 0x000000080200780c */ /* 0x040fe20003f26070 */
[----:B------:R-:W-:Y:S01]  /*0130*/  IMAD R20, R19, R2, RZ ;  /* 0x0000000213147224 */ /* 0x000fe200078e02ff */
[----:B------:R-:W-:Y:S02]  /*0140*/  LOP3.LUT R27, R2, 0x7, RZ, 0xc0, !PT ;  /* 0x00000007021b7812 */ /* 0x000fe400078ec0ff */
[----:B------:R-:W-:Y:S02]  /*0150*/  MOV R24, RZ ;  /* 0x000000ff00187202 */ /* 0x000fe40000000f00 */
[----:B------:R-:W-:Y:S02]  /*0160*/  ISETP.NE.AND P0, PT, R27, RZ, PT ;  /* 0x000000ff1b00720c */ /* 0x000fe40003f05270 */
[----:B------:R-:W-:-:S05]  /*0170*/  MOV R21, RZ ;  /* 0x000000ff00157202 */ /* 0x000fca0000000f00 */
[----:B------:R-:W-:Y:S06]  /*0180*/  @!P1 BRA `(.L_x_1) ;  /* 0x0000000000c49947 */ /* 0x000fec0003800000 */
[----:B------:R-:W0:Y:S01]  /*0190*/  LDC.64 R4, c[0x0][0x380] ;  /* 0x0000e000ff047b82 */ /* 0x000e220000000a00 */
[----:B------:R-:W-:Y:S02]  /*01a0*/  LOP3.LUT R21, R2, 0x7ffffff8, RZ, 0xc0, !PT ;  /* 0x7ffffff802157812 */ /* 0x000fe400078ec0ff */
[----:B------:R-:W-:Y:S02]  /*01b0*/  MOV R24, RZ ;  /* 0x000000ff00187202 */ /* 0x000fe40000000f00 */
[----:B------:R-:W-:Y:S02]  /*01c0*/  MOV R18, R0 ;  /* 0x0000000000127202 */ /* 0x000fe40000000f00 */
[----:B------:R-:W-:Y:S01]  /*01d0*/  IADD3 R22, PT, PT, -R21, RZ, RZ ;  /* 0x000000ff15167210 */ /* 0x000fe20007ffe1ff */
[----:B0-----:R-:W-:-:S03]  /*01e0*/  IMAD.WIDE.U32 R4, R20, 0x4, R4 ;  /* 0x0000000414047825 */ /* 0x001fc600078e0004 */
[----:B------:R-:W-:-:S04]  /*01f0*/  IADD3 R6, P1, PT, R4, 0x10, RZ ;  /* 0x0000001004067810 */ /* 0x000fc80007f3e0ff */
[----:B------:R-:W-:-:S09]  /*0200*/  IADD3.X R7, PT, PT, RZ, R5, RZ, P1, !PT ;  /* 0x00000005ff077210 */ /* 0x000fd20000ffe4ff */
.L_x_2:
[----:B------:R-:W0:Y:S01]  /*0210*/  LDC.64 R16, c[0x0][0x388] ;  /* 0x0000e200ff107b82 */ /* 0x000e220000000a00 */
[----:B------:R-:W-:Y:S02]  /*0220*/  MOV R4, R6 ;  /* 0x0000000600047202 */ /* 0x000fe40000000f00 */
[----:B------:R-:W-:-:S05]  /*0230*/  MOV R5, R7 ;  /* 0x0000000700057202 */ /* 0x000fca0000000f00 */
[----:B------:R-:W2:Y:S04]  /*0240*/  LDG.E R25, desc[UR4][R4.64+-0x10] ;  /* 0xfffff00404197981 */ /* 0x000ea8000c1e1900 */
[----:B------:R-:W3:Y:S04]  /*0250*/  LDG.E R23, desc[UR4][R4.64+-0xc] ;  /* 0xfffff40404177981 */ /* 0x000ee8000c1e1900 */
[----:B------:R-:W4:Y:S04]  /*0260*/  LDG.E R29, desc[UR4][R4.64+-0x8] ;  /* 0xfffff804041d7981 */ /* 0x000f28000c1e1900 */
[----:B------:R-:W5:Y:S01]  /*0270*/  LDG.E R28, desc[UR4][R4.64+-0x4] ;  /* 0xfffffc04041c7981 */ /* 0x000f62000c1e1900 */
[----:B0-----:R-:W-:-:S05]  /*0280*/  IMAD.WIDE R16, R18, 0x4, R16 ;  /* 0x0000000412107825 */ /* 0x001fca00078e0210 */
[----:B------:R0:W2:Y:S01]  /*0290*/  LDG.E R26, desc[UR4][R16.64] ;  /* 0x00000004101a7981 */ /* 0x0000a2000c1e1900 */
[----:B------:R-:W-:-:S04]  /*02a0*/  IMAD.WIDE R14, R3, 0x4, R16 ;  /* 0x00000004030e7825 */ /* 0x000fc800078e0210 */
[C---:B------:R-:W-:Y:S02]  /*02b0*/  IMAD.WIDE R6, R3.reuse, 0x4, R14 ;  /* 0x0000000403067825 */ /* 0x040fe400078e020e */
[----:B------:R-:W3:Y:S02]  /*02c0*/  LDG.E R14, desc[UR4][R14.64] ;  /* 0x000000040e0e7981 */ /* 0x000ee4000c1e1900 */
[C---:B------:R-:W-:Y:S02]  /*02d0*/  IMAD.WIDE R10, R3.reuse, 0x4, R6 ;  /* 0x00000004030a7825 */ /* 0x040fe400078e0206 */
[----:B------:R-:W4:Y:S02]  /*02e0*/  LDG.E R6, desc[UR4][R6.64] ;  /* 0x0000000406067981 */ /* 0x000f24000c1e1900 */
[C---:B------:R-:W-:Y:S02]  /*02f0*/  IMAD.WIDE R8, R3.reuse, 0x4, R10 ;  /* 0x0000000403087825 */ /* 0x040fe400078e020a */
[----:B------:R-:W5:Y:S02]  /*0300*/  LDG.E R10, desc[UR4][R10.64] ;  /* 0x000000040a0a7981 */ /* 0x000f64000c1e1900 */
[----:B------:R-:W-:-:S02]  /*0310*/  IMAD.WIDE R12, R3, 0x4, R8 ;  /* 0x00000004030c7825 */ /* 0x000fc400078e0208 */
[----:B------:R-:W5:Y:S04]  /*0320*/  LDG.E R7, desc[UR4][R4.64] ;  /* 0x0000000404077981 */ /* 0x000f68000c1e1900 */
[----:B------:R-:W5:Y:S01]  /*0330*/  LDG.E R8, desc[UR4][R8.64] ;  /* 0x0000000408087981 */ /* 0x000f62000c1e1900 */
[----:B0-----:R-:W-:-:S03]  /*0340*/  IMAD.WIDE R16, R3, 0x4, R12 ;  /* 0x0000000403107825 */ /* 0x001fc600078e020c */
[----:B------:R-:W5:Y:S04]  /*0350*/  LDG.E R12, desc[UR4][R12.64] ;  /* 0x000000040c0c7981 */ /* 0x000f68000c1e1900 */
[----:B------:R-:W5:Y:S04]  /*0360*/  LDG.E R15, desc[UR4][R16.64] ;  /* 0x00000004100f7981 */ /* 0x000f68000c1e1900 */
[----:B------:R-:W5:Y:S04]  /*0370*/  LDG.E R9, desc[UR4][R4.64+0x4] ;  /* 0x0000040404097981 */ /* 0x000f68000c1e1900 */
[----:B------:R-:W5:Y:S01]  /*0380*/  LDG.E R11, desc[UR4][R4.64+0xc] ;  /* 0x00000c04040b7981 */ /* 0x000f62000c1e1900 */
[----:B--2---:R-:W-:Y:S01]  /*0390*/  FFMA R26, R25, R26, R24 ;  /* 0x0000001a191a7223 */ /* 0x004fe20000000018 */
[----:B------:R-:W-:-:S02]  /*03a0*/  IMAD.WIDE R24, R3, 0x4, R16 ;  /* 0x0000000403187825 */ /* 0x000fc400078e0210 */
[----:B------:R-:W2:Y:S04]  /*03b0*/  LDG.E R16, desc[UR4][R4.64+0x8] ;  /* 0x0000080404107981 */ /* 0x000ea8000c1e1900 */
[----:B------:R-:W2:Y:S01]  /*03c0*/  LDG.E R24, desc[UR4][R24.64] ;  /* 0x0000000418187981 */ /* 0x000ea2000c1e1900 */
[----:B---3--:R-:W-:Y:S01]  /*03d0*/  FFMA R14, R23, R14, R26 ;  /* 0x0000000e170e7223 */ /* 0x008fe2000000001a */
[----:B------:R-:W-:-:S03]  /*03e0*/  IADD3 R22, PT, PT, R22, 0x8, RZ ;  /* 0x0000000816167810 */ /* 0x000fc60007ffe0ff */
[----:B----4-:R-:W-:Y:S01]  /*03f0*/  FFMA R29, R29, R6, R14 ;  /* 0x000000061d1d7223 */ /* 0x010fe2000000000e */
[----:B------:R-:W-:-:S03]  /*0400*/  ISETP.NE.AND P1, PT, R22, RZ, PT ;  /* 0x000000ff1600720c */ /* 0x000fc60003f25270 */
[----:B-----5:R-:W-:Y:S01]  /*0410*/  FFMA R10, R28, R10, R29 ;  /* 0x0000000a1c0a7223 */ /* 0x020fe2000000001d */
[----:B------:R-:W-:-:S03]  /*0420*/  IADD3 R6, P2, PT, R4, 0x20, RZ ;  /* 0x0000002004067810 */ /* 0x000fc60007f5e0ff */
[----:B------:R-:W-:Y:S01]  /*0430*/  FFMA R8, R7, R8, R10 ;  /* 0x0000000807087223 */ /* 0x000fe2000000000a */
[----:B------:R-:W-:Y:S02]  /*0440*/  IADD3.X R7, PT, PT, RZ, R5, RZ, P2, !PT ;  /* 0x00000005ff077210 */ /* 0x000fe400017fe4ff */
[----:B------:R-:W-:Y:S01]  /*0450*/  LEA R18, R3, R18, 0x3 ;  /* 0x0000001203127211 */ /* 0x000fe200078e18ff */
[----:B------:R-:W-:-:S04]  /*0460*/  FFMA R9, R9, R12, R8 ;  /* 0x0000000c09097223 */ /* 0x000fc80000000008 */
[----:B--2---:R-:W-:-:S04]  /*0470*/  FFMA R16, R16, R15, R9 ;  /* 0x0000000f10107223 */ /* 0x004fc80000000009 */
[----:B------:R-:W-:Y:S01]  /*0480*/  FFMA R24, R11, R24, R16 ;  /* 0x000000180b187223 */ /* 0x000fe20000000010 */
[----:B------:R-:W-:Y:S06]  /*0490*/  @P1 BRA `(.L_x_2) ;  /* 0xfffffffc005c1947 */ /* 0x000fec000383ffff */
.L_x_1:
[----:B------:R-:W-:Y:S05]  /*04a0*/  @!P0 BRA `(.L_x_0) ;  /* 0x0000000000fc8947 */ /* 0x000fea0003800000 */
[----:B------:R-:W-:Y:S02]  /*04b0*/  ISETP.GE.U32.AND P1, PT, R27, 0x4, PT ;  /* 0x000000041b00780c */ /* 0x000fe40003f26070 */
[----:B------:R-:W-:-:S04]  /*04c0*/  LOP3.LUT R16, R2, 0x3, RZ, 0xc0, !PT ;  /* 0x0000000302107812 */ /* 0x000fc800078ec0ff */
[----:B------:R-:W-:-:S07]  /*04d0*/  ISETP.NE.AND P0, PT, R16, RZ, PT ;  /* 0x000000ff1000720c */ /* 0x000fce0003f05270 */
[----:B------:R-:W-:Y:S06]  /*04e0*/  @!P1 BRA `(.L_x_3) ;  /* 0x00000000006c9947 */ /* 0x000fec0003800000 */
[----:B------:R-:W0:Y:S01]  /*04f0*/  LDC.64 R6, c[0x0][0x388] ;  /* 0x0000e200ff067b82 */ /* 0x000e220000000a00 */
[----:B------:R-:W1:Y:S01]  /*0500*/  LDCU.64 UR6, c[0x0][0x380] ;  /* 0x00007000ff0677ac */ /* 0x000e620008000a00 */
[----:B------:R-:W-:Y:S01]  /*0510*/  IMAD R9, R21, R3, R0 ;  /* 0x0000000315097224 */ /* 0x000fe200078e0200 */
[CC--:B------:R-:W-:Y:S02]  /*0520*/  IADD3 R5, PT, PT, R20.reuse, R21.reuse, RZ ;  /* 0x0000001514057210 */ /* 0x0c0fe40007ffe0ff */
[----:B------:R-:W-:-:S03]  /*0530*/  IADD3 R10, P1, PT, R20, R21, RZ ;  /* 0x00000015140a7210 */ /* 0x000fc60007f3e0ff */
[----:B------:R-:W2:Y:S01]  /*0540*/  LDC.64 R14, c[0x0][0x380] ;  /* 0x0000e000ff0e7b82 */ /* 0x000ea20000000a00 */
[----:B0-----:R-:W-:-:S04]  /*0550*/  IMAD.WIDE R6, R9, 0x4, R6 ;  /* 0x0000000409067825 */ /* 0x001fc800078e0206 */
[----:B------:R-:W-:Y:S02]  /*0560*/  IMAD.WIDE R8, R3, 0x4, R6 ;  /* 0x0000000403087825 */ /* 0x000fe400078e0206 */
[----:B------:R-:W3:Y:S02]  /*0570*/  LDG.E R6, desc[UR4][R6.64] ;  /* 0x0000000406067981 */ /* 0x000ee4000c1e1900 */
[----:B--2---:R-:W-:Y:S01]  /*0580*/  IMAD.WIDE.U32 R14, R5, 0x4, R14 ;  /* 0x00000004050e7825 */ /* 0x004fe200078e000e */
[----:B------:R-:W-:Y:S02]  /*0590*/  IADD3.X R5, PT, PT, RZ, RZ, RZ, P1, !PT ;  /* 0x000000ffff057210 */ /* 0x000fe40000ffe4ff */
[----:B-1----:R-:W-:-:S03]  /*05a0*/  LEA R4, P1, R10, UR6, 0x2 ;  /* 0x000000060a047c11 */ /* 0x002fc6000f8210ff */
[----:B------:R-:W3:Y:S01]  /*05b0*/  LDG.E R15, desc[UR4][R14.64] ;  /* 0x000000040e0f7981 */ /* 0x000ee2000c1e1900 */
[----:B------:R-:W-:Y:S01]  /*05c0*/  LEA.HI.X R5, R10, UR7, R5, 0x2, P1 ;  /* 0x000000070a057c11 */ /* 0x000fe200088f1405 */
[C---:B------:R-:W-:Y:S02]  /*05d0*/  IMAD.WIDE R10, R3.reuse, 0x4, R8 ;  /* 0x00000004030a7825 */ /* 0x040fe400078e0208 */
[----:B------:R-:W2:Y:S04]  /*05e0*/  LDG.E R8, desc[UR4][R8.64] ;  /* 0x0000000408087981 */ /* 0x000ea8000c1e1900 */
[----:B------:R-:W2:Y:S01]  /*05f0*/  LDG.E R17, desc[UR4][R4.64+0x4] ;  /* 0x0000040404117981 */ /* 0x000ea2000c1e1900 */
[----:B------:R-:W-:-:S03]  /*0600*/  IMAD.WIDE R12, R3, 0x4, R10 ;  /* 0x00000004030c7825 */ /* 0x000fc600078e020a */
[----:B------:R-:W4:Y:S04]  /*0610*/  LDG.E R22, desc[UR4][R10.64] ;  /* 0x000000040a167981 */ /* 0x000f28000c1e1900 */
[----:B------:R-:W4:Y:S04]  /*0620*/  LDG.E R18, desc[UR4][R4.64+0x8] ;  /* 0x0000080404127981 */ /* 0x000f28000c1e1900 */
[----:B------:R-:W5:Y:S04]  /*0630*/  LDG.E R26, desc[UR4][R4.64+0xc] ;  /* 0x00000c04041a7981 */ /* 0x000f68000c1e1900 */
[----:B------:R-:W5:Y:S01]  /*0640*/  LDG.E R12, desc[UR4][R12.64] ;  /* 0x000000040c0c7981 */ /* 0x000f62000c1e1900 */
[----:B------:R-:W-:Y:S01]  /*0650*/  IADD3 R21, PT, PT, R21, 0x4, RZ ;  /* 0x0000000415157810 */ /* 0x000fe20007ffe0ff */
[----:B---3--:R-:W-:-:S04]  /*0660*/  FFMA R24, R15, R6, R24 ;  /* 0x000000060f187223 */ /* 0x008fc80000000018 */
[----:B--2---:R-:W-:-:S04]  /*0670*/  FFMA R17, R17, R8, R24 ;  /* 0x0000000811117223 */ /* 0x004fc80000000018 */
[----:B----4-:R-:W-:-:S04]  /*0680*/  FFMA R17, R18, R22, R17 ;  /* 0x0000001612117223 */ /* 0x010fc80000000011 */
[----:B-----5:R-:W-:-:S07]  /*0690*/  FFMA R24, R26, R12, R17 ;  /* 0x0000000c1a187223 */ /* 0x020fce0000000011 */
.L_x_3:
[----:B------:R-:W-:Y:S05]  /*06a0*/  @!P0 BRA `(.L_x_0) ;  /* 0x00000000007c8947 */ /* 0x000fea0003800000 */
[----:B------:R-:W-:Y:S01]  /*06b0*/  ISETP.NE.AND P1, PT, R16, 0x1, PT ;  /* 0x000000011000780c */ /* 0x000fe20003f25270 */
[----:B------:R-:W0:Y:S01]  /*06c0*/  LDC.64 R12, c[0x0][0x380] ;  /* 0x0000e000ff0c7b82 */ /* 0x000e220000000a00 */
[----:B------:R-:W-:-:S04]  /*06d0*/  LOP3.LUT R2, R2, 0x1, RZ, 0xc0, !PT ;  /* 0x0000000102027812 */ /* 0x000fc800078ec0ff */
[----:B------:R-:W-:-:S03]  /*06e0*/  ISETP.NE.U32.AND P0, PT, R2, 0x1, PT ;  /* 0x000000010200780c */ /* 0x000fc60003f05070 */
[----:B------:R-:W1:Y:S04]  /*06f0*/  LDC.64 R10, c[0x0][0x388] ;  /* 0x0000e200ff0a7b82 */ /* 0x000e680000000a00 */
[CC--:B------:R-:W-:Y:S02]  /*0700*/  @P1 IADD3 R15, PT, PT, R20.reuse, R21.reuse, RZ ;  /* 0x00000015140f1210 */ /* 0x0c0fe40007ffe0ff */
[----:B------:R-:W-:Y:S02]  /*0710*/  @P1 IADD3 R2, P2, PT, R20, R21, RZ ;  /* 0x0000001514021210 */ /* 0x000fe40007f5e0ff */
[----:B------:R-:W2:Y:S02]  /*0720*/  @P1 LDC.64 R4, c[0x0][0x380] ;  /* 0x0000e000ff041b82 */ /* 0x000ea40000000a00 */
[----:B------:R-:W-:-:S06]  /*0730*/  @P1 IADD3.X R14, PT, PT, RZ, RZ, RZ, P2, !PT ;  /* 0x000000ffff0e1210 */ /* 0x000fcc00017fe4ff */
[----:B------:R-:W3:Y:S01]  /*0740*/  LDC.64 R6, c[0x0][0x380] ;  /* 0x0000e000ff067b82 */ /* 0x000ee20000000a00 */
[----:B0-----:R-:W-:-:S04]  /*0750*/  @P1 IMAD.WIDE.U32 R12, R15, 0x4, R12 ;  /* 0x000000040f0c1825 */ /* 0x001fc800078e000c */
[C---:B------:R-:W-:Y:S01]  /*0760*/  @P1 IMAD R15, R21.reuse, R3, R0 ;  /* 0x00000003150f1224 */ /* 0x040fe200078e0200 */
[----:B------:R-:W-:Y:S01]  /*0770*/  @P1 IADD3 R21, PT, PT, R21, 0x2, RZ ;  /* 0x0000000215151810 */ /* 0x000fe20007ffe0ff */
[----:B------:R-:W4:Y:S01]  /*0780*/  @P1 LDG.E R13, desc[UR4][R12.64] ;  /* 0x000000040c0d1981 */ /* 0x000f22000c1e1900 */
[----:B------:R-:W0:Y:S01]  /*0790*/  LDC.64 R8, c[0x0][0x388] ;  /* 0x0000e200ff087b82 */ /* 0x000e220000000a00 */
[----:B-1----:R-:W-:Y:S01]  /*07a0*/  @P1 IMAD.WIDE R10, R15, 0x4, R10 ;  /* 0x000000040f0a1825 */ /* 0x002fe200078e020a */
[----:B------:R-:W-:Y:S02]  /*07b0*/  @!P0 IADD3 R17, PT, PT, R20, R21, RZ ;  /* 0x0000001514118210 */ /* 0x000fe40007ffe0ff */
[----:B--2---:R-:W-:Y:S01]  /*07c0*/  @P1 LEA R4, P2, R2, R4, 0x2 ;  /* 0x0000000402041211 */ /* 0x004fe200078410ff */
[----:B------:R-:W-:-:S03]  /*07d0*/  @!P0 IMAD R21, R21, R3, R0 ;  /* 0x0000000315158224 */ /* 0x000fc600078e0200 */
[----:B------:R-:W-:Y:S01]  /*07e0*/  @P1 LEA.HI.X R5, R2, R5, R14, 0x2, P2 ;  /* 0x0000000502051211 */ /* 0x000fe200010f140e */
[----:B------:R-:W-:Y:S01]  /*07f0*/  @P1 IMAD.WIDE R14, R3, 0x4, R10 ;  /* 0x00000004030e1825 */ /* 0x000fe200078e020a */
[----:B------:R-:W4:Y:S03]  /*0800*/  @P1 LDG.E R2, desc[UR4][R10.64] ;  /* 0x000000040a021981 */ /* 0x000f26000c1e1900 */
[----:B---3--:R-:W-:Y:S01]  /*0810*/  @!P0 IMAD.WIDE.U32 R6, R17, 0x4, R6 ;  /* 0x0000000411068825 */ /* 0x008fe200078e0006 */
[----:B------:R-:W2:Y:S04]  /*0820*/  @P1 LDG.E R5, desc[UR4][R4.64+0x4] ;  /* 0x0000040404051981 */ /* 0x000ea8000c1e1900 */
[----:B------:R-:W2:Y:S01]  /*0830*/  @P1 LDG.E R14, desc[UR4][R14.64] ;  /* 0x000000040e0e1981 */ /* 0x000ea2000c1e1900 */
[----:B0-----:R-:W-:-:S03]  /*0840*/  @!P0 IMAD.WIDE R8, R21, 0x4, R8 ;  /* 0x0000000415088825 */ /* 0x001fc600078e0208 */
[----:B------:R-:W3:Y:S04]  /*0850*/  @!P0 LDG.E R7, desc[UR4][R6.64] ;  /* 0x0000000406078981 */ /* 0x000ee8000c1e1900 */
[----:B------:R-:W3:Y:S01]  /*0860*/  @!P0 LDG.E R8, desc[UR4][R8.64] ;  /* 0x0000000408088981 */ /* 0x000ee2000c1e1900 */
[----:B----4-:R-:W-:-:S04]  /*0870*/  @P1 FFMA R2, R13, R2, R24 ;  /* 0x000000020d021223 */ /* 0x010fc80000000018 */
[----:B--2---:R-:W-:-:S04]  /*0880*/  @P1 FFMA R24, R5, R14, R2 ;  /* 0x0000000e05181223 */ /* 0x004fc80000000002 */
[----:B---3--:R-:W-:-:S07]  /*0890*/  @!P0 FFMA R24, R7, R8, R24 ;  /* 0x0000000807188223 */ /* 0x008fce0000000018 */
.L_x_0:
[----:B------:R-:W0:Y:S01]  /*08a0*/  LDC.64 R4, c[0x0][0x390] ;  /* 0x0000e400ff047b82 */ /* 0x000e220000000a00 */
[----:B------:R-:W-:-:S04]  /*08b0*/  IMAD R3, R19, R3, R0 ;  /* 0x0000000313037224 */ /* 0x000fc800078e0200 */
[----:B0-----:R-:W-:-:S05]  /*08c0*/  IMAD.WIDE R2, R3, 0x4, R4 ;  /* 0x0000000403027825 */ /* 0x001fca00078e0204 */
[----:B------:R-:W-:Y:S01]  /*08d0*/  STG.E desc[UR4][R2.64], R24 ;  /* 0x0000001802007986 */ /* 0x000fe2000c101904 */
[----:B------:R-:W-:Y:S05]  /*08e0*/  EXIT ;  /* 0x000000000000794d */ /* 0x000fea0003800000 */
.L_x_4:
[----:B------:R-:W-:-:S00]  /*08f0*/  BRA `(.L_x_4) ;  /* 0xfffffffc00fc7947 */ /* 0x000fc0000383ffff */
[----:B------:R-:W-:-:S00]  /*0900*/  NOP ;  /* 0x0000000000007918 */ /* 0x000fc00000000000 */
[----:B------:R-:W-:-:S00]  /*0910*/  NOP ;  /* 0x0000000000007918 */ /* 0x000fc00000000000 */
[----:B------:R-:W-:-:S00]  /*0920*/  NOP ;  /* 0x0000000000007918 */ /* 0x000fc00000000000 */
[----:B------:R-:W-:-:S00]  /*0930*/  NOP ;  /* 0x0000000000007918 */ /* 0x000fc00000000000 */
[----:B------:R-:W-:-:S00]  /*0940*/  NOP ;  /* 0x0000000000007918 */ /* 0x000fc00000000000 */
[----:B------:R-:W-:-:S00]  /*0950*/  NOP ;  /* 0x0000000000007918 */ /* 0x000fc00000000000 */
[----:B------:R-:W-:-:S00]  /*0960*/  NOP ;  /* 0x0000000000007918 */ /* 0x000fc00000000000 */
[----:B------:R-:W-:-:S00]  /*0970*/  NOP ;  /* 0x0000000000007918 */ /* 0x000fc00000000000 */
.L_x_5:


//--------------------- .nv.shared.reserved.0     --------------------------
	.section	.nv.shared.reserved.0,"aw",@nobits
	.weak		__nv_reservedSMEM_offset_0_alias
	.size		__nv_reservedSMEM_offset_0_alias, 0, 64
	.other		__nv_reservedSMEM_offset_0_alias,@"STO_CUDA_RESERVED_SHARED STV_DEFAULT"
__nv_reservedSMEM_offset_0_alias:
	.zero		0
	.zero		64


//--------------------- .nv.constant0._Z8naive_mmPfS_S_iii --------------------------
	.section	.nv.constant0._Z8naive_mmPfS_S_iii,"a",@progbits
	.sectionflags	@""
	.align	4
.nv.constant0._Z8naive_mmPfS_S_iii:
	.zero		932


//--------------------- SYMBOLS --------------------------

	.type		.nv.reservedSmem.offset0,@object
	.size		.nv.reservedSmem.offset0,0x4
